//
// Generated by NVIDIA NVVM Compiler
//
// Compiler Build ID: CL-36424714
// Cuda compilation tools, release 13.0, V13.0.88
// Based on NVVM 20.0.0
//

.version 9.0
.target sm_100
.address_size 64

	// .globl	_Z27convert_int8_to_half_kernelPKaP6__halfi

.visible .entry _Z27convert_int8_to_half_kernelPKaP6__halfi(
	.param .u64 .ptr .align 1 _Z27convert_int8_to_half_kernelPKaP6__halfi_param_0,
	.param .u64 .ptr .align 1 _Z27convert_int8_to_half_kernelPKaP6__halfi_param_1,
	.param .u32 _Z27convert_int8_to_half_kernelPKaP6__halfi_param_2
)
{
	.reg .pred 	%p<7>;
	.reg .b16 	%rs<6>;
	.reg .b32 	%r<36>;
	.reg .b64 	%rd<21>;

	ld.param.u64 	%rd3, [_Z27convert_int8_to_half_kernelPKaP6__halfi_param_0];
	ld.param.u64 	%rd4, [_Z27convert_int8_to_half_kernelPKaP6__halfi_param_1];
	ld.param.u32 	%r12, [_Z27convert_int8_to_half_kernelPKaP6__halfi_param_2];
	cvta.to.global.u64 	%rd1, %rd4;
	cvta.to.global.u64 	%rd2, %rd3;
	mov.u32 	%r13, %ctaid.x;
	mov.u32 	%r14, %ntid.x;
	mov.u32 	%r15, %tid.x;
	mad.lo.s32 	%r34, %r13, %r14, %r15;
	mov.u32 	%r16, %nctaid.x;
	mul.lo.s32 	%r2, %r14, %r16;
	setp.ge.s32 	%p1, %r34, %r12;
	@%p1 bra 	$L__BB0_7;
	add.s32 	%r17, %r34, %r2;
	max.s32 	%r18, %r12, %r17;
	setp.lt.s32 	%p2, %r17, %r12;
	selp.u32 	%r19, 1, 0, %p2;
	add.s32 	%r20, %r17, %r19;
	sub.s32 	%r21, %r18, %r20;
	div.u32 	%r22, %r21, %r2;
	add.s32 	%r3, %r22, %r19;
	and.b32  	%r23, %r3, 3;
	setp.eq.s32 	%p3, %r23, 3;
	@%p3 bra 	$L__BB0_4;
	add.s32 	%r24, %r3, 1;
	and.b32  	%r25, %r24, 3;
	neg.s32 	%r32, %r25;
$L__BB0_3:
	.pragma "nounroll";
	cvt.s64.s32 	%rd5, %r34;
	mul.wide.s32 	%rd6, %r34, 2;
	add.s64 	%rd7, %rd1, %rd6;
	add.s64 	%rd8, %rd2, %rd5;
	ld.global.s8 	%r26, [%rd8];
	// begin inline asm
	cvt.rn.f16.s32 %rs1, %r26;
	// end inline asm
	st.global.u16 	[%rd7], %rs1;
	add.s32 	%r34, %r34, %r2;
	add.s32 	%r32, %r32, 1;
	setp.ne.s32 	%p4, %r32, 0;
	@%p4 bra 	$L__BB0_3;
$L__BB0_4:
	setp.lt.u32 	%p5, %r3, 3;
	@%p5 bra 	$L__BB0_7;
	cvt.s64.s32 	%rd13, %r2;
	mul.wide.s32 	%rd15, %r2, 2;
	shl.b32 	%r31, %r2, 2;
$L__BB0_6:
	cvt.s64.s32 	%rd9, %r34;
	add.s64 	%rd10, %rd2, %rd9;
	ld.global.s8 	%r27, [%rd10];
	// begin inline asm
	cvt.rn.f16.s32 %rs2, %r27;
	// end inline asm
	mul.wide.s32 	%rd11, %r34, 2;
	add.s64 	%rd12, %rd1, %rd11;
	st.global.u16 	[%rd12], %rs2;
	add.s64 	%rd14, %rd10, %rd13;
	ld.global.s8 	%r28, [%rd14];
	// begin inline asm
	cvt.rn.f16.s32 %rs3, %r28;
	// end inline asm
	add.s64 	%rd16, %rd12, %rd15;
	st.global.u16 	[%rd16], %rs3;
	add.s64 	%rd17, %rd14, %rd13;
	ld.global.s8 	%r29, [%rd17];
	// begin inline asm
	cvt.rn.f16.s32 %rs4, %r29;
	// end inline asm
	add.s64 	%rd18, %rd16, %rd15;
	st.global.u16 	[%rd18], %rs4;
	add.s64 	%rd19, %rd17, %rd13;
	ld.global.s8 	%r30, [%rd19];
	// begin inline asm
	cvt.rn.f16.s32 %rs5, %r30;
	// end inline asm
	add.s64 	%rd20, %rd18, %rd15;
	st.global.u16 	[%rd20], %rs5;
	add.s32 	%r34, %r31, %r34;
	setp.lt.s32 	%p6, %r34, %r12;
	@%p6 bra 	$L__BB0_6;
$L__BB0_7:
	ret;

}
	// .globl	_Z21update_weights_kernelPK6__halfPS_iii
.visible .entry _Z21update_weights_kernelPK6__halfPS_iii(
	.param .u64 .ptr .align 1 _Z21update_weights_kernelPK6__halfPS_iii_param_0,
	.param .u64 .ptr .align 1 _Z21update_weights_kernelPK6__halfPS_iii_param_1,
	.param .u32 _Z21update_weights_kernelPK6__halfPS_iii_param_2,
	.param .u32 _Z21update_weights_kernelPK6__halfPS_iii_param_3,
	.param .u32 _Z21update_weights_kernelPK6__halfPS_iii_param_4
)
{
	.reg .pred 	%p<7>;
	.reg .b16 	%rs<6>;
	.reg .b32 	%r<33>;
	.reg .b64 	%rd<18>;

	ld.param.u64 	%rd3, [_Z21update_weights_kernelPK6__halfPS_iii_param_0];
	ld.param.u64 	%rd4, [_Z21update_weights_kernelPK6__halfPS_iii_param_1];
	ld.param.u32 	%r13, [_Z21update_weights_kernelPK6__halfPS_iii_param_2];
	ld.param.u32 	%r14, [_Z21update_weights_kernelPK6__halfPS_iii_param_3];
	cvta.to.global.u64 	%rd1, %rd4;
	cvta.to.global.u64 	%rd2, %rd3;
	mov.u32 	%r15, %ctaid.x;
	mov.u32 	%r16, %ntid.x;
	mov.u32 	%r17, %tid.x;
	mad.lo.s32 	%r31, %r15, %r16, %r17;
	mov.u32 	%r18, %nctaid.x;
	mul.lo.s32 	%r2, %r16, %r18;
	mul.lo.s32 	%r3, %r14, %r13;
	setp.ge.s32 	%p1, %r31, %r3;
	@%p1 bra 	$L__BB1_7;
	add.s32 	%r19, %r31, %r2;
	max.s32 	%r20, %r3, %r19;
	setp.lt.s32 	%p2, %r19, %r3;
	selp.u32 	%r21, 1, 0, %p2;
	add.s32 	%r22, %r19, %r21;
	sub.s32 	%r23, %r20, %r22;
	div.u32 	%r24, %r23, %r2;
	add.s32 	%r4, %r24, %r21;
	and.b32  	%r25, %r4, 3;
	setp.eq.s32 	%p3, %r25, 3;
	@%p3 bra 	$L__BB1_4;
	add.s32 	%r26, %r4, 1;
	and.b32  	%r27, %r26, 3;
	neg.s32 	%r29, %r27;
$L__BB1_3:
	.pragma "nounroll";
	mul.wide.s32 	%rd5, %r31, 2;
	add.s64 	%rd6, %rd2, %rd5;
	add.s64 	%rd7, %rd1, %rd5;
	ld.global.u16 	%rs1, [%rd6];
	st.global.u16 	[%rd7], %rs1;
	add.s32 	%r31, %r31, %r2;
	add.s32 	%r29, %r29, 1;
	setp.ne.s32 	%p4, %r29, 0;
	@%p4 bra 	$L__BB1_3;
$L__BB1_4:
	setp.lt.u32 	%p5, %r4, 3;
	@%p5 bra 	$L__BB1_7;
	mul.wide.s32 	%rd11, %r2, 2;
	shl.b32 	%r28, %r2, 2;
$L__BB1_6:
	mul.wide.s32 	%rd8, %r31, 2;
	add.s64 	%rd9, %rd1, %rd8;
	add.s64 	%rd10, %rd2, %rd8;
	ld.global.u16 	%rs2, [%rd10];
	st.global.u16 	[%rd9], %rs2;
	add.s64 	%rd12, %rd9, %rd11;
	add.s64 	%rd13, %rd10, %rd11;
	ld.global.u16 	%rs3, [%rd13];
	st.global.u16 	[%rd12], %rs3;
	add.s64 	%rd14, %rd12, %rd11;
	add.s64 	%rd15, %rd13, %rd11;
	ld.global.u16 	%rs4, [%rd15];
	st.global.u16 	[%rd14], %rs4;
	add.s64 	%rd16, %rd14, %rd11;
	add.s64 	%rd17, %rd15, %rd11;
	ld.global.u16 	%rs5, [%rd17];
	st.global.u16 	[%rd16], %rs5;
	add.s32 	%r31, %r28, %r31;
	setp.lt.s32 	%p6, %r31, %r3;
	@%p6 bra 	$L__BB1_6;
$L__BB1_7:
	ret;

}
	// .globl	_Z27convert_int_to_float_kernelPKiPfi
.visible .entry _Z27convert_int_to_float_kernelPKiPfi(
	.param .u64 .ptr .align 1 _Z27convert_int_to_float_kernelPKiPfi_param_0,
	.param .u64 .ptr .align 1 _Z27convert_int_to_float_kernelPKiPfi_param_1,
	.param .u32 _Z27convert_int_to_float_kernelPKiPfi_param_2
)
{
	.reg .pred 	%p<7>;
	.reg .b32 	%r<36>;
	.reg .b32 	%f<6>;
	.reg .b64 	%rd<18>;

	ld.param.u64 	%rd3, [_Z27convert_int_to_float_kernelPKiPfi_param_0];
	ld.param.u64 	%rd4, [_Z27convert_int_to_float_kernelPKiPfi_param_1];
	ld.param.u32 	%r12, [_Z27convert_int_to_float_kernelPKiPfi_param_2];
	cvta.to.global.u64 	%rd1, %rd4;
	cvta.to.global.u64 	%rd2, %rd3;
	mov.u32 	%r13, %ctaid.x;
	mov.u32 	%r14, %ntid.x;
	mov.u32 	%r15, %tid.x;
	mad.lo.s32 	%r34, %r13, %r14, %r15;
	mov.u32 	%r16, %nctaid.x;
	mul.lo.s32 	%r2, %r14, %r16;
	setp.ge.s32 	%p1, %r34, %r12;
	@%p1 bra 	$L__BB2_7;
	add.s32 	%r17, %r34, %r2;
	max.s32 	%r18, %r12, %r17;
	setp.lt.s32 	%p2, %r17, %r12;
	selp.u32 	%r19, 1, 0, %p2;
	add.s32 	%r20, %r17, %r19;
	sub.s32 	%r21, %r18, %r20;
	div.u32 	%r22, %r21, %r2;
	add.s32 	%r3, %r22, %r19;
	and.b32  	%r23, %r3, 3;
	setp.eq.s32 	%p3, %r23, 3;
	@%p3 bra 	$L__BB2_4;
	add.s32 	%r24, %r3, 1;
	and.b32  	%r25, %r24, 3;
	neg.s32 	%r32, %r25;
$L__BB2_3:
	.pragma "nounroll";
	mul.wide.s32 	%rd5, %r34, 4;
	add.s64 	%rd6, %rd1, %rd5;
	add.s64 	%rd7, %rd2, %rd5;
	ld.global.u32 	%r26, [%rd7];
	cvt.rn.f32.s32 	%f1, %r26;
	st.global.f32 	[%rd6], %f1;
	add.s32 	%r34, %r34, %r2;
	add.s32 	%r32, %r32, 1;
	setp.ne.s32 	%p4, %r32, 0;
	@%p4 bra 	$L__BB2_3;
$L__BB2_4:
	setp.lt.u32 	%p5, %r3, 3;
	@%p5 bra 	$L__BB2_7;
	mul.wide.s32 	%rd11, %r2, 4;
	shl.b32 	%r31, %r2, 2;
$L__BB2_6:
	mul.wide.s32 	%rd8, %r34, 4;
	add.s64 	%rd9, %rd2, %rd8;
	ld.global.u32 	%r27, [%rd9];
	cvt.rn.f32.s32 	%f2, %r27;
	add.s64 	%rd10, %rd1, %rd8;
	st.global.f32 	[%rd10], %f2;
	add.s64 	%rd12, %rd9, %rd11;
	ld.global.u32 	%r28, [%rd12];
	cvt.rn.f32.s32 	%f3, %r28;
	add.s64 	%rd13, %rd10, %rd11;
	st.global.f32 	[%rd13], %f3;
	add.s64 	%rd14, %rd12, %rd11;
	ld.global.u32 	%r29, [%rd14];
	cvt.rn.f32.s32 	%f4, %r29;
	add.s64 	%rd15, %rd13, %rd11;
	st.global.f32 	[%rd15], %f4;
	add.s64 	%rd16, %rd14, %rd11;
	ld.global.u32 	%r30, [%rd16];
	cvt.rn.f32.s32 	%f5, %r30;
	add.s64 	%rd17, %rd15, %rd11;
	st.global.f32 	[%rd17], %f5;
	add.s32 	%r34, %r31, %r34;
	setp.lt.s32 	%p6, %r34, %r12;
	@%p6 bra 	$L__BB2_6;
$L__BB2_7:
	ret;

}


// ===== COMPILED SASS (sm_100) =====

	.target	sm_100

	.elftype	@"ET_EXEC"


//--------------------- .note.nv.tkinfo           --------------------------
	.section	.note.nv.tkinfo,"",@"SHT_NOTE"
	.sectionflags	@"SHF_NOTE_NV_TKINFO"
	.tkinfo
        /*0018*/ 	.word	0x00000002
        /*0030*/ 	.string	""
        /*0030*/ 	.string	"ptxas"
        /*0030*/ 	.string	"Cuda compilation tools, release 13.0, V13.0.88"
        /*0030*/ 	.string	"Build cuda_13.0.r13.0/compiler.36424714_0"
        /*0030*/ 	.string	"-arch sm_100 -m 64 "



//--------------------- .note.nv.cuinfo           --------------------------
	.section	.note.nv.cuinfo,"",@"SHT_NOTE"
	.sectionflags	@"SHF_NOTE_NV_CUINFO"
        /*0018*/ 	.short	0x0002
        /*001a*/ 	.short	0x0064
        /*001c*/ 	.short	0x0082
	.zero		2


//--------------------- .nv.info                  --------------------------
	.section	.nv.info,"",@"SHT_CUDA_INFO"
	.align	4


	//----- nvinfo : EIATTR_REGCOUNT
	.align		4
        /*0000*/ 	.byte	0x04, 0x2f
        /*0002*/ 	.short	(.L_1 - .L_0)
	.align		4
.L_0:
        /*0004*/ 	.word	index@(_Z27convert_int8_to_half_kernelPKaP6__halfi)
        /*0008*/ 	.word	0x0000001c


	//----- nvinfo : EIATTR_FRAME_SIZE
	.align		4
.L_1:
        /*000c*/ 	.byte	0x04, 0x11
        /*000e*/ 	.short	(.L_3 - .L_2)
	.align		4
.L_2:
        /*0010*/ 	.word	index@(_Z27convert_int8_to_half_kernelPKaP6__halfi)
        /*0014*/ 	.word	0x00000000


	//----- nvinfo : EIATTR_REGCOUNT
	.align		4
.L_3:
        /*0018*/ 	.byte	0x04, 0x2f
        /*001a*/ 	.short	(.L_5 - .L_4)
	.align		4
.L_4:
        /*001c*/ 	.word	index@(_Z21update_weights_kernelPK6__halfPS_iii)
        /*0020*/ 	.word	0x0000001e


	//----- nvinfo : EIATTR_FRAME_SIZE
	.align		4
.L_5:
        /*0024*/ 	.byte	0x04, 0x11
        /*0026*/ 	.short	(.L_7 - .L_6)
	.align		4
.L_6:
        /*0028*/ 	.word	index@(_Z21update_weights_kernelPK6__halfPS_iii)
        /*002c*/ 	.word	0x00000000


	//----- nvinfo : EIATTR_REGCOUNT
	.align		4
.L_7:
        /*0030*/ 	.byte	0x04, 0x2f
        /*0032*/ 	.short	(.L_9 - .L_8)
	.align		4
.L_8:
        /*0034*/ 	.word	index@(_Z27convert_int_to_float_kernelPKiPfi)
        /*0038*/ 	.word	0x0000001c


	//----- nvinfo : EIATTR_FRAME_SIZE
	.align		4
.L_9:
        /*003c*/ 	.byte	0x04, 0x11
        /*003e*/ 	.short	(.L_11 - .L_10)
	.align		4
.L_10:
        /*0040*/ 	.word	index@(_Z27convert_int_to_float_kernelPKiPfi)
        /*0044*/ 	.word	0x00000000


	//----- nvinfo : EIATTR_MIN_STACK_SIZE
	.align		4
.L_11:
        /*0048*/ 	.byte	0x04, 0x12
        /*004a*/ 	.short	(.L_13 - .L_12)
	.align		4
.L_12:
        /*004c*/ 	.word	index@(_Z27convert_int_to_float_kernelPKiPfi)
        /*0050*/ 	.word	0x00000000


	//----- nvinfo : EIATTR_MIN_STACK_SIZE
	.align		4
.L_13:
        /*0054*/ 	.byte	0x04, 0x12
        /*0056*/ 	.short	(.L_15 - .L_14)
	.align		4
.L_14:
        /*0058*/ 	.word	index@(_Z21update_weights_kernelPK6__halfPS_iii)
        /*005c*/ 	.word	0x00000000


	//----- nvinfo : EIATTR_MIN_STACK_SIZE
	.align		4
.L_15:
        /*0060*/ 	.byte	0x04, 0x12
        /*0062*/ 	.short	(.L_17 - .L_16)
	.align		4
.L_16:
        /*0064*/ 	.word	index@(_Z27convert_int8_to_half_kernelPKaP6__halfi)
        /*0068*/ 	.word	0x00000000
.L_17:


//--------------------- .nv.compat                --------------------------
	.section	.nv.compat,"",@"SHT_CUDA_COMPAT_INFO"
	.align	4
        /*0000*/ 	.byte	0x02, 0x09, 0x00, 0x00, 0x02, 0x02, 0x01, 0x00, 0x02, 0x05, 0x05, 0x00, 0x03, 0x07, 0x01, 0x01
        /*0010*/ 	.byte	0x02, 0x03, 0x00, 0x00, 0x02, 0x06, 0x01, 0x00, 0x04, 0x0b, 0x08, 0x00, 0x09, 0x00, 0x00, 0x00
        /*0020*/ 	.byte	0x00, 0x00, 0x00, 0x00


//--------------------- .nv.info._Z27convert_int_to_float_kernelPKiPfi --------------------------
	.section	.nv.info._Z27convert_int_to_float_kernelPKiPfi,"",@"SHT_CUDA_INFO"
	.sectionflags	@""
	.align	4


	//----- nvinfo : EIATTR_CUDA_API_VERSION
	.align		4
        /*0000*/ 	.byte	0x04, 0x37
        /*0002*/ 	.short	(.L_19 - .L_18)
.L_18:
        /*0004*/ 	.word	0x00000082


	//----- nvinfo : EIATTR_KPARAM_INFO
	.align		4
.L_19:
        /*0008*/ 	.byte	0x04, 0x17
        /*000a*/ 	.short	(.L_21 - .L_20)
.L_20:
        /*000c*/ 	.word	0x00000000
        /*0010*/ 	.short	0x0002
        /*0012*/ 	.short	0x0010
        /*0014*/ 	.byte	0x00, 0xf0, 0x11, 0x00


	//----- nvinfo : EIATTR_KPARAM_INFO
	.align		4
.L_21:
        /*0018*/ 	.byte	0x04, 0x17
        /*001a*/ 	.short	(.L_23 - .L_22)
.L_22:
        /*001c*/ 	.word	0x00000000
        /*0020*/ 	.short	0x0001
        /*0022*/ 	.short	0x0008
        /*0024*/ 	.byte	0x00, 0xf5, 0x21, 0x00


	//----- nvinfo : EIATTR_KPARAM_INFO
	.align		4
.L_23:
        /*0028*/ 	.byte	0x04, 0x17
        /*002a*/ 	.short	(.L_25 - .L_24)
.L_24:
        /*002c*/ 	.word	0x00000000
        /*0030*/ 	.short	0x0000
        /*0032*/ 	.short	0x0000
        /*0034*/ 	.byte	0x00, 0xf5, 0x21, 0x00


	//----- nvinfo : EIATTR_SPARSE_MMA_MASK
	.align		4
.L_25:
        /*0038*/ 	.byte	0x03, 0x50
        /*003a*/ 	.short	0x0000


	//----- nvinfo : EIATTR_MAXREG_COUNT
	.align		4
        /*003c*/ 	.byte	0x03, 0x1b
        /*003e*/ 	.short	0x00ff


	//----- nvinfo : EIATTR_MERCURY_ISA_VERSION
	.align		4
        /*0040*/ 	.byte	0x03, 0x5f
        /*0042*/ 	.short	0x0101


	//----- nvinfo : EIATTR_VRC_CTA_INIT_COUNT
	.align		4
        /*0044*/ 	.byte	0x02, 0x4a
	.zero		1
	.zero		1


	//----- nvinfo : EIATTR_EXIT_INSTR_OFFSETS
	.align		4
        /*0048*/ 	.byte	0x04, 0x1c
        /*004a*/ 	.short	(.L_27 - .L_26)


	//   ....[0]....
.L_26:
        /*004c*/ 	.word	0x00000090


	//   ....[1]....
        /*0050*/ 	.word	0x00000390


	//   ....[2]....
        /*0054*/ 	.word	0x00000510


	//----- nvinfo : EIATTR_CRS_STACK_SIZE
	.align		4
.L_27:
        /*0058*/ 	.byte	0x04, 0x1e
        /*005a*/ 	.short	(.L_29 - .L_28)
.L_28:
        /*005c*/ 	.word	0x00000000


	//----- nvinfo : EIATTR_CBANK_PARAM_SIZE
	.align		4
.L_29:
        /*0060*/ 	.byte	0x03, 0x19
        /*0062*/ 	.short	0x0014


	//----- nvinfo : EIATTR_PARAM_CBANK
	.align		4
        /*0064*/ 	.byte	0x04, 0x0a
        /*0066*/ 	.short	(.L_31 - .L_30)
	.align		4
.L_30:
        /*0068*/ 	.word	index@(.nv.constant0._Z27convert_int_to_float_kernelPKiPfi)
        /*006c*/ 	.short	0x0380
        /*006e*/ 	.short	0x0014


	//----- nvinfo : EIATTR_SW_WAR
	.align		4
.L_31:
        /*0070*/ 	.byte	0x04, 0x36
        /*0072*/ 	.short	(.L_33 - .L_32)
.L_32:
        /*0074*/ 	.word	0x00000008
.L_33:


//--------------------- .nv.info._Z21update_weights_kernelPK6__halfPS_iii --------------------------
	.section	.nv.info._Z21update_weights_kernelPK6__halfPS_iii,"",@"SHT_CUDA_INFO"
	.sectionflags	@""
	.align	4


	//----- nvinfo : EIATTR_CUDA_API_VERSION
	.align		4
        /*0000*/ 	.byte	0x04, 0x37
        /*0002*/ 	.short	(.L_35 - .L_34)
.L_34:
        /*0004*/ 	.word	0x00000082


	//----- nvinfo : EIATTR_KPARAM_INFO
	.align		4
.L_35:
        /*0008*/ 	.byte	0x04, 0x17
        /*000a*/ 	.short	(.L_37 - .L_36)
.L_36:
        /*000c*/ 	.word	0x00000000
        /*0010*/ 	.short	0x0004
        /*0012*/ 	.short	0x0018
        /*0014*/ 	.byte	0x00, 0xf0, 0x11, 0x00


	//----- nvinfo : EIATTR_KPARAM_INFO
	.align		4
.L_37:
        /*0018*/ 	.byte	0x04, 0x17
        /*001a*/ 	.short	(.L_39 - .L_38)
.L_38:
        /*001c*/ 	.word	0x00000000
        /*0020*/ 	.short	0x0003
        /*0022*/ 	.short	0x0014
        /*0024*/ 	.byte	0x00, 0xf0, 0x11, 0x00


	//----- nvinfo : EIATTR_KPARAM_INFO
	.align		4
.L_39:
        /*0028*/ 	.byte	0x04, 0x17
        /*002a*/ 	.short	(.L_41 - .L_40)
.L_40:
        /*002c*/ 	.word	0x00000000
        /*0030*/ 	.short	0x0002
        /*0032*/ 	.short	0x0010
        /*0034*/ 	.byte	0x00, 0xf0, 0x11, 0x00


	//----- nvinfo : EIATTR_KPARAM_INFO
	.align		4
.L_41:
        /*0038*/ 	.byte	0x04, 0x17
        /*003a*/ 	.short	(.L_43 - .L_42)
.L_42:
        /*003c*/ 	.word	0x00000000
        /*0040*/ 	.short	0x0001
        /*0042*/ 	.short	0x0008
        /*0044*/ 	.byte	0x00, 0xf5, 0x21, 0x00


	//----- nvinfo : EIATTR_KPARAM_INFO
	.align		4
.L_43:
        /*0048*/ 	.byte	0x04, 0x17
        /*004a*/ 	.short	(.L_45 - .L_44)
.L_44:
        /*004c*/ 	.word	0x00000000
        /*0050*/ 	.short	0x0000
        /*0052*/ 	.short	0x0000
        /*0054*/ 	.byte	0x00, 0xf5, 0x21, 0x00


	//----- nvinfo : EIATTR_SPARSE_MMA_MASK
	.align		4
.L_45:
        /*0058*/ 	.byte	0x03, 0x50
        /*005a*/ 	.short	0x0000


	//----- nvinfo : EIATTR_MAXREG_COUNT
	.align		4
        /*005c*/ 	.byte	0x03, 0x1b
        /*005e*/ 	.short	0x00ff


	//----- nvinfo : EIATTR_MERCURY_ISA_VERSION
	.align		4
        /*0060*/ 	.byte	0x03, 0x5f
        /*0062*/ 	.short	0x0101


	//----- nvinfo : EIATTR_VRC_CTA_INIT_COUNT
	.align		4
        /*0064*/ 	.byte	0x02, 0x4a
	.zero		1
	.zero		1


	//----- nvinfo : EIATTR_EXIT_INSTR_OFFSETS
	.align		4
        /*0068*/ 	.byte	0x04, 0x1c
        /*006a*/ 	.short	(.L_47 - .L_46)


	//   ....[0]....
.L_46:
        /*006c*/ 	.word	0x000000a0


	//   ....[1]....
        /*0070*/ 	.word	0x00000390


	//   ....[2]....
        /*0074*/ 	.word	0x000004d0


	//----- nvinfo : EIATTR_CRS_STACK_SIZE
	.align		4
.L_47:
        /*0078*/ 	.byte	0x04, 0x1e
        /*007a*/ 	.short	(.L_49 - .L_48)
.L_48:
        /*007c*/ 	.word	0x00000000


	//----- nvinfo : EIATTR_CBANK_PARAM_SIZE
	.align		4
.L_49:
        /*0080*/ 	.byte	0x03, 0x19
        /*0082*/ 	.short	0x001c


	//----- nvinfo : EIATTR_PARAM_CBANK
	.align		4
        /*0084*/ 	.byte	0x04, 0x0a
        /*0086*/ 	.short	(.L_51 - .L_50)
	.align		4
.L_50:
        /*0088*/ 	.word	index@(.nv.constant0._Z21update_weights_kernelPK6__halfPS_iii)
        /*008c*/ 	.short	0x0380
        /*008e*/ 	.short	0x001c


	//----- nvinfo : EIATTR_SW_WAR
	.align		4
.L_51:
        /*0090*/ 	.byte	0x04, 0x36
        /*0092*/ 	.short	(.L_53 - .L_52)
.L_52:
        /*0094*/ 	.word	0x00000008
.L_53:


//--------------------- .nv.info._Z27convert_int8_to_half_kernelPKaP6__halfi --------------------------
	.section	.nv.info._Z27convert_int8_to_half_kernelPKaP6__halfi,"",@"SHT_CUDA_INFO"
	.sectionflags	@""
	.align	4


	//----- nvinfo : EIATTR_CUDA_API_VERSION
	.align		4
        /*0000*/ 	.byte	0x04, 0x37
        /*0002*/ 	.short	(.L_55 - .L_54)
.L_54:
        /*0004*/ 	.word	0x00000082


	//----- nvinfo : EIATTR_KPARAM_INFO
	.align		4
.L_55:
        /*0008*/ 	.byte	0x04, 0x17
        /*000a*/ 	.short	(.L_57 - .L_56)
.L_56:
        /*000c*/ 	.word	0x00000000
        /*0010*/ 	.short	0x0002
        /*0012*/ 	.short	0x0010
        /*0014*/ 	.byte	0x00, 0xf0, 0x11, 0x00


	//----- nvinfo : EIATTR_KPARAM_INFO
	.align		4
.L_57:
        /*0018*/ 	.byte	0x04, 0x17
        /*001a*/ 	.short	(.L_59 - .L_58)
.L_58:
        /*001c*/ 	.word	0x00000000
        /*0020*/ 	.short	0x0001
        /*0022*/ 	.short	0x0008
        /*0024*/ 	.byte	0x00, 0xf5, 0x21, 0x00


	//----- nvinfo : EIATTR_KPARAM_INFO
	.align		4
.L_59:
        /*0028*/ 	.byte	0x04, 0x17
        /*002a*/ 	.short	(.L_61 - .L_60)
.L_60:
        /*002c*/ 	.word	0x00000000
        /*0030*/ 	.short	0x0000
        /*0032*/ 	.short	0x0000
        /*0034*/ 	.byte	0x00, 0xf5, 0x21, 0x00


	//----- nvinfo : EIATTR_SPARSE_MMA_MASK
	.align		4
.L_61:
        /*0038*/ 	.byte	0x03, 0x50
        /*003a*/ 	.short	0x0000


	//----- nvinfo : EIATTR_MAXREG_COUNT
	.align		4
        /*003c*/ 	.byte	0x03, 0x1b
        /*003e*/ 	.short	0x00ff


	//----- nvinfo : EIATTR_MERCURY_ISA_VERSION
	.align		4
        /*0040*/ 	.byte	0x03, 0x5f
        /*0042*/ 	.short	0x0101


	//----- nvinfo : EIATTR_VRC_CTA_INIT_COUNT
	.align		4
        /*0044*/ 	.byte	0x02, 0x4a
	.zero		1
	.zero		1


	//----- nvinfo : EIATTR_EXIT_INSTR_OFFSETS
	.align		4
        /*0048*/ 	.byte	0x04, 0x1c
        /*004a*/ 	.short	(.L_63 - .L_62)


	//   ....[0]....
.L_62:
        /*004c*/ 	.word	0x00000090


	//   ....[1]....
        /*0050*/ 	.word	0x00000380


	//   ....[2]....
        /*0054*/ 	.word	0x00000570


	//----- nvinfo : EIATTR_CRS_STACK_SIZE
	.align		4
.L_63:
        /*0058*/ 	.byte	0x04, 0x1e
        /*005a*/ 	.short	(.L_65 - .L_64)
.L_64:
        /*005c*/ 	.word	0x00000000


	//----- nvinfo : EIATTR_CBANK_PARAM_SIZE
	.align		4
.L_65:
        /*0060*/ 	.byte	0x03, 0x19
        /*0062*/ 	.short	0x0014


	//----- nvinfo : EIATTR_PARAM_CBANK
	.align		4
        /*0064*/ 	.byte	0x04, 0x0a
        /*0066*/ 	.short	(.L_67 - .L_66)
	.align		4
.L_66:
        /*0068*/ 	.word	index@(.nv.constant0._Z27convert_int8_to_half_kernelPKaP6__halfi)
        /*006c*/ 	.short	0x0380
        /*006e*/ 	.short	0x0014


	//----- nvinfo : EIATTR_SW_WAR
	.align		4
.L_67:
        /*0070*/ 	.byte	0x04, 0x36
        /*0072*/ 	.short	(.L_69 - .L_68)
.L_68:
        /*0074*/ 	.word	0x00000008
.L_69:


//--------------------- .nv.callgraph             --------------------------
	.section	.nv.callgraph,"",@"SHT_CUDA_CALLGRAPH"
	.align	4
	.sectionentsize	8
	.align		4
        /*0000*/ 	.word	0x00000000
	.align		4
        /*0004*/ 	.word	0xffffffff
	.align		4
        /*0008*/ 	.word	0x00000000
	.align		4
        /*000c*/ 	.word	0xfffffffe
	.align		4
        /*0010*/ 	.word	0x00000000
	.align		4
        /*0014*/ 	.word	0xfffffffd
	.align		4
        /*0018*/ 	.word	0x00000000
	.align		4
        /*001c*/ 	.word	0xfffffffc


//--------------------- .text._Z27convert_int_to_float_kernelPKiPfi --------------------------
	.section	.text._Z27convert_int_to_float_kernelPKiPfi,"ax",@progbits
	.align	128
        .global         _Z27convert_int_to_float_kernelPKiPfi
        .type           _Z27convert_int_to_float_kernelPKiPfi,@function
        .size           _Z27convert_int_to_float_kernelPKiPfi,(.L_x_15 - _Z27convert_int_to_float_kernelPKiPfi)
        .other          _Z27convert_int_to_float_kernelPKiPfi,@"STO_CUDA_ENTRY STV_DEFAULT"
_Z27convert_int_to_float_kernelPKiPfi:
.text._Z27convert_int_to_float_kernelPKiPfi:
[----:B------:R-:W-:Y:S01]  /*0000*/  LDC R1, c[0x0][0x37c] ;  /* 0x0000df00ff017b82 */ /* 0x000fe20000000800 */
[----:B------:R-:W0:Y:S07]  /*0010*/  S2R R7, SR_TID.X ;  /* 0x0000000000077919 */ /* 0x000e2e0000002100 */
[----:B------:R-:W0:Y:S01]  /*0020*/  S2UR UR4, SR_CTAID.X ;  /* 0x00000000000479c3 */ /* 0x000e220000002500 */
[----:B------:R-:W1:Y:S07]  /*0030*/  LDCU UR6, c[0x0][0x390] ;  /* 0x00007200ff0677ac */ /* 0x000e6e0008000800 */
[----:B------:R-:W0:Y:S01]  /*0040*/  LDC R0, c[0x0][0x360] ;  /* 0x0000d800ff007b82 */ /* 0x000e220000000800 */
[----:B------:R-:W2:Y:S01]  /*0050*/  LDCU UR5, c[0x0][0x370] ;  /* 0x00006e00ff0577ac */ /* 0x000ea20008000800 */
[----:B0-----:R-:W-:-:S02]  /*0060*/  IMAD R7, R0, UR4, R7 ;  /* 0x0000000400077c24 */ /* 0x001fc4000f8e0207 */
[----:B--2---:R-:W-:-:S03]  /*0070*/  IMAD R0, R0, UR5, RZ ;  /* 0x0000000500007c24 */ /* 0x004fc6000f8e02ff */
[----:B-1----:R-:W-:-:S13]  /*0080*/  ISETP.GE.AND P0, PT, R7, UR6, PT ;  /* 0x0000000607007c0c */ /* 0x002fda000bf06270 */
[----:B------:R-:W-:Y:S05]  /*0090*/  @P0 EXIT ;  /* 0x000000000000094d */ /* 0x000fea0003800000 */
[----:B------:R-:W0:Y:S01]  /*00a0*/  I2F.U32.RP R8, R0 ;  /* 0x0000000000087306 */ /* 0x000e220000209000 */
[C---:B------:R-:W-:Y:S01]  /*00b0*/  IADD3 R4, PT, PT, R0.reuse, R7, RZ ;  /* 0x0000000700047210 */ /* 0x040fe20007ffe0ff */
[----:B------:R-:W-:Y:S01]  /*00c0*/  IMAD.MOV R9, RZ, RZ, -R0 ;  /* 0x000000ffff097224 */ /* 0x000fe200078e0a00 */
[----:B------:R-:W-:Y:S01]  /*00d0*/  ISETP.NE.U32.AND P2, PT, R0, RZ, PT ;  /* 0x000000ff0000720c */ /* 0x000fe20003f45070 */
[----:B------:R-:W1:Y:S01]  /*00e0*/  LDCU.64 UR4, c[0x0][0x358] ;  /* 0x00006b00ff0477ac */ /* 0x000e620008000a00 */
[C---:B------:R-:W-:Y:S01]  /*00f0*/  ISETP.GE.AND P0, PT, R4.reuse, UR6, PT ;  /* 0x0000000604007c0c */ /* 0x040fe2000bf06270 */
[----:B------:R-:W-:Y:S01]  /*0100*/  BSSY.RECONVERGENT B0, `(.L_x_0) ;  /* 0x0000028000007945 */ /* 0x000fe20003800200 */
[----:B------:R-:W-:Y:S02]  /*0110*/  VIMNMX R5, PT, PT, R4, UR6, !PT ;  /* 0x0000000604057c48 */ /* 0x000fe4000ffe0100 */
[----:B------:R-:W-:-:S04]  /*0120*/  SEL R6, RZ, 0x1, P0 ;  /* 0x00000001ff067807 */ /* 0x000fc80000000000 */
[----:B------:R-:W-:Y:S01]  /*0130*/  IADD3 R5, PT, PT, R5, -R4, -R6 ;  /* 0x8000000405057210 */ /* 0x000fe20007ffe806 */
[----:B0-----:R-:W0:Y:S02]  /*0140*/  MUFU.RCP R8, R8 ;  /* 0x0000000800087308 */ /* 0x001e240000001000 */
[----:B0-----:R-:W-:-:S06]  /*0150*/  VIADD R2, R8, 0xffffffe ;  /* 0x0ffffffe08027836 */ /* 0x001fcc0000000000 */
[----:B------:R0:W2:Y:S02]  /*0160*/  F2I.FTZ.U32.TRUNC.NTZ R3, R2 ;  /* 0x0000000200037305 */ /* 0x0000a4000021f000 */
[----:B0-----:R-:W-:Y:S02]  /*0170*/  IMAD.MOV.U32 R2, RZ, RZ, RZ ;  /* 0x000000ffff027224 */ /* 0x001fe400078e00ff */
[----:B--2---:R-:W-:-:S04]  /*0180*/  IMAD R9, R9, R3, RZ ;  /* 0x0000000309097224 */ /* 0x004fc800078e02ff */
[----:B------:R-:W-:-:S06]  /*0190*/  IMAD.HI.U32 R8, R3, R9, R2 ;  /* 0x0000000903087227 */ /* 0x000fcc00078e0002 */
[----:B------:R-:W-:-:S04]  /*01a0*/  IMAD.HI.U32 R9, R8, R5, RZ ;  /* 0x0000000508097227 */ /* 0x000fc800078e00ff */
[----:B------:R-:W-:-:S04]  /*01b0*/  IMAD.MOV R2, RZ, RZ, -R9 ;  /* 0x000000ffff027224 */ /* 0x000fc800078e0a09 */
[----:B------:R-:W-:Y:S02]  /*01c0*/  IMAD R5, R0, R2, R5 ;  /* 0x0000000200057224 */ /* 0x000fe400078e0205 */
[----:B------:R-:W0:Y:S03]  /*01d0*/  LDC.64 R2, c[0x0][0x388] ;  /* 0x0000e200ff027b82 */ /* 0x000e260000000a00 */
[----:B------:R-:W-:-:S13]  /*01e0*/  ISETP.GE.U32.AND P0, PT, R5, R0, PT ;  /* 0x000000000500720c */ /* 0x000fda0003f06070 */
[----:B------:R-:W-:Y:S01]  /*01f0*/  @P0 IADD3 R5, PT, PT, -R0, R5, RZ ;  /* 0x0000000500050210 */ /* 0x000fe20007ffe1ff */
[----:B------:R-:W-:-:S03]  /*0200*/  @P0 VIADD R9, R9, 0x1 ;  /* 0x0000000109090836 */ /* 0x000fc60000000000 */
[----:B------:R-:W-:Y:S02]  /*0210*/  ISETP.GE.U32.AND P1, PT, R5, R0, PT ;  /* 0x000000000500720c */ /* 0x000fe40003f26070 */
[----:B------:R-:W2:Y:S11]  /*0220*/  LDC.64 R4, c[0x0][0x380] ;  /* 0x0000e000ff047b82 */ /* 0x000eb60000000a00 */
[----:B------:R-:W-:-:S02]  /*0230*/  @P1 IADD3 R9, PT, PT, R9, 0x1, RZ ;  /* 0x0000000109091810 */ /* 0x000fc40007ffe0ff */
[----:B------:R-:W-:-:S05]  /*0240*/  @!P2 LOP3.LUT R9, RZ, R0, RZ, 0x33, !PT ;  /* 0x00000000ff09a212 */ /* 0x000fca00078e33ff */
[----:B------:R-:W-:-:S05]  /*0250*/  IMAD.IADD R6, R6, 0x1, R9 ;  /* 0x0000000106067824 */ /* 0x000fca00078e0209 */
[C---:B------:R-:W-:Y:S02]  /*0260*/  LOP3.LUT R8, R6.reuse, 0x3, RZ, 0xc0, !PT ;  /* 0x0000000306087812 */ /* 0x040fe400078ec0ff */
[----:B------:R-:W-:Y:S02]  /*0270*/  ISETP.GE.U32.AND P1, PT, R6, 0x3, PT ;  /* 0x000000030600780c */ /* 0x000fe40003f26070 */
[----:B------:R-:W-:-:S13]  /*0280*/  ISETP.NE.AND P0, PT, R8, 0x3, PT ;  /* 0x000000030800780c */ /* 0x000fda0003f05270 */
[----:B01----:R-:W-:Y:S05]  /*0290*/  @!P0 BRA `(.L_x_1) ;  /* 0x0000000000388947 */ /* 0x003fea0003800000 */
[----:B------:R-:W0:Y:S01]  /*02a0*/  LDC.64 R14, c[0x0][0x380] ;  /* 0x0000e000ff0e7b82 */ /* 0x000e220000000a00 */
[----:B------:R-:W-:-:S04]  /*02b0*/  IADD3 R6, PT, PT, R6, 0x1, RZ ;  /* 0x0000000106067810 */ /* 0x000fc80007ffe0ff */
[----:B------:R-:W-:-:S03]  /*02c0*/  LOP3.LUT R6, R6, 0x3, RZ, 0xc0, !PT ;  /* 0x0000000306067812 */ /* 0x000fc600078ec0ff */
[----:B------:R-:W1:Y:S02]  /*02d0*/  LDC.64 R12, c[0x0][0x388] ;  /* 0x0000e200ff0c7b82 */ /* 0x000e640000000a00 */
[----:B------:R-:W-:-:S07]  /*02e0*/  IMAD.MOV R6, RZ, RZ, -R6 ;  /* 0x000000ffff067224 */ /* 0x000fce00078e0a06 */
.L_x_2:
[----:B0-----:R-:W-:-:S06]  /*02f0*/  IMAD.WIDE R10, R7, 0x4, R14 ;  /* 0x00000004070a7825 */ /* 0x001fcc00078e020e */
[----:B---3--:R-:W3:Y:S01]  /*0300*/  LDG.E R10, desc[UR4][R10.64] ;  /* 0x000000040a0a7981 */ /* 0x008ee2000c1e1900 */
[----:B-1----:R-:W-:Y:S01]  /*0310*/  IMAD.WIDE R8, R7, 0x4, R12 ;  /* 0x0000000407087825 */ /* 0x002fe200078e020c */
[----:B------:R-:W-:-:S03]  /*0320*/  IADD3 R6, PT, PT, R6, 0x1, RZ ;  /* 0x0000000106067810 */ /* 0x000fc60007ffe0ff */
[----:B------:R-:W-:Y:S01]  /*0330*/  IMAD.IADD R7, R0, 0x1, R7 ;  /* 0x0000000100077824 */ /* 0x000fe200078e0207 */
[----:B------:R-:W-:Y:S02]  /*0340*/  ISETP.NE.AND P0, PT, R6, RZ, PT ;  /* 0x000000ff0600720c */ /* 0x000fe40003f05270 */
[----:B---3--:R-:W-:-:S05]  /*0350*/  I2FP.F32.S32 R17, R10 ;  /* 0x0000000a00117245 */ /* 0x008fca0000201400 */
[----:B------:R3:W-:Y:S06]  /*0360*/  STG.E desc[UR4][R8.64], R17 ;  /* 0x0000001108007986 */ /* 0x0007ec000c101904 */
[----:B------:R-:W-:Y:S05]  /*0370*/  @P0 BRA `(.L_x_2) ;  /* 0xfffffffc00dc0947 */ /* 0x000fea000383ffff */
.L_x_1:
[----:B------:R-:W-:Y:S05]  /*0380*/  BSYNC.RECONVERGENT B0 ;  /* 0x0000000000007941 */ /* 0x000fea0003800200 */
.L_x_0:
[----:B------:R-:W-:Y:S05]  /*0390*/  @!P1 EXIT ;  /* 0x000000000000994d */ /* 0x000fea0003800000 */
.L_x_3:
[----:B-12---:R-:W-:-:S05]  /*03a0*/  IMAD.WIDE R14, R7, 0x4, R4 ;  /* 0x00000004070e7825 */ /* 0x006fca00078e0204 */
[----:B------:R-:W2:Y:S01]  /*03b0*/  LDG.E R6, desc[UR4][R14.64] ;  /* 0x000000040e067981 */ /* 0x000ea2000c1e1900 */
[----:B------:R-:W-:-:S04]  /*03c0*/  IMAD.WIDE R18, R7, 0x4, R2 ;  /* 0x0000000407127825 */ /* 0x000fc800078e0202 */
[----:B---3--:R-:W-:Y:S01]  /*03d0*/  IMAD.WIDE R8, R0, 0x4, R14 ;  /* 0x0000000400087825 */ /* 0x008fe200078e020e */
[----:B--2---:R-:W-:-:S05]  /*03e0*/  I2FP.F32.S32 R21, R6 ;  /* 0x0000000600157245 */ /* 0x004fca0000201400 */
[----:B------:R0:W-:Y:S04]  /*03f0*/  STG.E desc[UR4][R18.64], R21 ;  /* 0x0000001512007986 */ /* 0x0001e8000c101904 */
[----:B------:R-:W2:Y:S01]  /*0400*/  LDG.E R6, desc[UR4][R8.64] ;  /* 0x0000000408067981 */ /* 0x000ea2000c1e1900 */
[----:B------:R-:W-:-:S04]  /*0410*/  IMAD.WIDE R10, R0, 0x4, R18 ;  /* 0x00000004000a7825 */ /* 0x000fc800078e0212 */
[----:B------:R-:W-:Y:S01]  /*0420*/  IMAD.WIDE R12, R0, 0x4, R8 ;  /* 0x00000004000c7825 */ /* 0x000fe200078e0208 */
[----:B--2---:R-:W-:-:S05]  /*0430*/  I2FP.F32.S32 R23, R6 ;  /* 0x0000000600177245 */ /* 0x004fca0000201400 */
[----:B------:R1:W-:Y:S04]  /*0440*/  STG.E desc[UR4][R10.64], R23 ;  /* 0x000000170a007986 */ /* 0x0003e8000c101904 */
[----:B------:R-:W2:Y:S01]  /*0450*/  LDG.E R6, desc[UR4][R12.64] ;  /* 0x000000040c067981 */ /* 0x000ea2000c1e1900 */
[----:B------:R-:W-:-:S04]  /*0460*/  IMAD.WIDE R14, R0, 0x4, R10 ;  /* 0x00000004000e7825 */ /* 0x000fc800078e020a */
[----:B------:R-:W-:Y:S01]  /*0470*/  IMAD.WIDE R16, R0, 0x4, R12 ;  /* 0x0000000400107825 */ /* 0x000fe200078e020c */
[----:B--2---:R-:W-:-:S05]  /*0480*/  I2FP.F32.S32 R25, R6 ;  /* 0x0000000600197245 */ /* 0x004fca0000201400 */
[----:B------:R1:W-:Y:S04]  /*0490*/  STG.E desc[UR4][R14.64], R25 ;  /* 0x000000190e007986 */ /* 0x0003e8000c101904 */
[----:B------:R-:W0:Y:S01]  /*04a0*/  LDG.E R16, desc[UR4][R16.64] ;  /* 0x0000000410107981 */ /* 0x000e22000c1e1900 */
[C---:B------:R-:W-:Y:S01]  /*04b0*/  IMAD.WIDE R8, R0.reuse, 0x4, R14 ;  /* 0x0000000400087825 */ /* 0x040fe200078e020e */
[----:B------:R-:W-:-:S04]  /*04c0*/  LEA R7, R0, R7, 0x2 ;  /* 0x0000000700077211 */ /* 0x000fc800078e10ff */
[----:B------:R-:W-:Y:S02]  /*04d0*/  ISETP.GE.AND P0, PT, R7, UR6, PT ;  /* 0x0000000607007c0c */ /* 0x000fe4000bf06270 */
[----:B0-----:R-:W-:-:S05]  /*04e0*/  I2FP.F32.S32 R19, R16 ;  /* 0x0000001000137245 */ /* 0x001fca0000201400 */
[----:B------:R1:W-:Y:S06]  /*04f0*/  STG.E desc[UR4][R8.64], R19 ;  /* 0x0000001308007986 */ /* 0x0003ec000c101904 */
[----:B------:R-:W-:Y:S05]  /*0500*/  @!P0 BRA `(.L_x_3) ;  /* 0xfffffffc00a48947 */ /* 0x000fea000383ffff */
[----:B------:R-:W-:Y:S05]  /*0510*/  EXIT ;  /* 0x000000000000794d */ /* 0x000fea0003800000 */
.L_x_4:
[----:B------:R-:W-:-:S00]  /*0520*/  BRA `(.L_x_4) ;  /* 0xfffffffc00fc7947 */ /* 0x000fc0000383ffff */
[----:B------:R-:W-:-:S00]  /*0530*/  NOP ;  /* 0x0000000000007918 */ /* 0x000fc00000000000 */
        /* <DEDUP_REMOVED lines=12> */
.L_x_15:


//--------------------- .text._Z21update_weights_kernelPK6__halfPS_iii --------------------------
	.section	.text._Z21update_weights_kernelPK6__halfPS_iii,"ax",@progbits
	.align	128
        .global         _Z21update_weights_kernelPK6__halfPS_iii
        .type           _Z21update_weights_kernelPK6__halfPS_iii,@function
        .size           _Z21update_weights_kernelPK6__halfPS_iii,(.L_x_16 - _Z21update_weights_kernelPK6__halfPS_iii)
        .other          _Z21update_weights_kernelPK6__halfPS_iii,@"STO_CUDA_ENTRY STV_DEFAULT"
_Z21update_weights_kernelPK6__halfPS_iii:
.text._Z21update_weights_kernelPK6__halfPS_iii:
[----:B------:R-:W-:Y:S01]  /*0000*/  LDC R1, c[0x0][0x37c] ;  /* 0x0000df00ff017b82 */ /* 0x000fe20000000800 */
[----:B------:R-:W0:Y:S07]  /*0010*/  S2R R7, SR_TID.X ;  /* 0x0000000000077919 */ /* 0x000e2e0000002100 */
[----:B------:R-:W0:Y:S01]  /*0020*/  S2UR UR6, SR_CTAID.X ;  /* 0x00000000000679c3 */ /* 0x000e220000002500 */
[----:B------:R-:W1:Y:S07]  /*0030*/  LDCU.64 UR4, c[0x0][0x390] ;  /* 0x00007200ff0477ac */ /* 0x000e6e0008000a00 */
[----:B------:R-:W0:Y:S01]  /*0040*/  LDC R0, c[0x0][0x360] ;  /* 0x0000d800ff007b82 */ /* 0x000e220000000800 */
[----:B------:R-:W2:Y:S01]  /*0050*/  LDCU UR7, c[0x0][0x370] ;  /* 0x00006e00ff0777ac */ /* 0x000ea20008000800 */
[----:B-1----:R-:W-:Y:S01]  /*0060*/  UIMAD UR4, UR5, UR4, URZ ;  /* 0x00000004050472a4 */ /* 0x002fe2000f8e02ff */
[----:B0-----:R-:W-:-:S02]  /*0070*/  IMAD R7, R0, UR6, R7 ;  /* 0x0000000600077c24 */ /* 0x001fc4000f8e0207 */
[----:B--2---:R-:W-:-:S03]  /*0080*/  IMAD R0, R0, UR7, RZ ;  /* 0x0000000700007c24 */ /* 0x004fc6000f8e02ff */
[----:B------:R-:W-:-:S13]  /*0090*/  ISETP.GE.AND P0, PT, R7, UR4, PT ;  /* 0x0000000407007c0c */ /* 0x000fda000bf06270 */
        /* <DEDUP_REMOVED lines=12> */
[----:B0-----:R-:W-:-:S06]  /*0160*/  IADD3 R2, PT, PT, R8, 0xffffffe, RZ ;  /* 0x0ffffffe08027810 */ /* 0x001fcc0007ffe0ff */
[----:B------:R0:W2:Y:S02]  /*0170*/  F2I.FTZ.U32.TRUNC.NTZ R3, R2 ;  /* 0x0000000200037305 */ /* 0x0000a4000021f000 */
[----:B0-----:R-:W-:Y:S02]  /*0180*/  IMAD.MOV.U32 R2, RZ, RZ, RZ ;  /* 0x000000ffff027224 */ /* 0x001fe400078e00ff */
[----:B--2---:R-:W-:-:S04]  /*0190*/  IMAD R9, R9, R3, RZ ;  /* 0x0000000309097224 */ /* 0x004fc800078e02ff */
[----:B------:R-:W-:-:S06]  /*01a0*/  IMAD.HI.U32 R8, R3, R9, R2 ;  /* 0x0000000903087227 */ /* 0x000fcc00078e0002 */
[----:B------:R-:W-:-:S05]  /*01b0*/  IMAD.HI.U32 R9, R8, R5, RZ ;  /* 0x0000000508097227 */ /* 0x000fca00078e00ff */
[----:B------:R-:W-:-:S05]  /*01c0*/  IADD3 R2, PT, PT, -R9, RZ, RZ ;  /* 0x000000ff09027210 */ /* 0x000fca0007ffe1ff */
[----:B------:R-:W-:Y:S02]  /*01d0*/  IMAD R5, R0, R2, R5 ;  /* 0x0000000200057224 */ /* 0x000fe400078e0205 */
[----:B------:R-:W0:Y:S03]  /*01e0*/  LDC.64 R2, c[0x0][0x388] ;  /* 0x0000e200ff027b82 */ /* 0x000e260000000a00 */
[----:B------:R-:W-:-:S13]  /*01f0*/  ISETP.GE.U32.AND P0, PT, R5, R0, PT ;  /* 0x000000000500720c */ /* 0x000fda0003f06070 */
[----:B------:R-:W-:Y:S01]  /*0200*/  @P0 IMAD.IADD R5, R5, 0x1, -R0 ;  /* 0x0000000105050824 */ /* 0x000fe200078e0a00 */
[----:B------:R-:W-:-:S04]  /*0210*/  @P0 IADD3 R9, PT, PT, R9, 0x1, RZ ;  /* 0x0000000109090810 */ /* 0x000fc80007ffe0ff */
[-C--:B------:R-:W-:Y:S02]  /*0220*/  ISETP.GE.U32.AND P1, PT, R5, R0.reuse, PT ;  /* 0x000000000500720c */ /* 0x080fe40003f26070 */
[----:B------:R-:W2:Y:S11]  /*0230*/  LDC.64 R4, c[0x0][0x380] ;  /* 0x0000e000ff047b82 */ /* 0x000eb60000000a00 */
[----:B------:R-:W-:Y:S01]  /*0240*/  @P1 VIADD R9, R9, 0x1 ;  /* 0x0000000109091836 */ /* 0x000fe20000000000 */
[----:B------:R-:W-:-:S04]  /*0250*/  @!P2 LOP3.LUT R9, RZ, R0, RZ, 0x33, !PT ;  /* 0x00000000ff09a212 */ /* 0x000fc800078e33ff */
[----:B------:R-:W-:-:S04]  /*0260*/  IADD3 R6, PT, PT, R6, R9, RZ ;  /* 0x0000000906067210 */ /* 0x000fc80007ffe0ff */
[C---:B------:R-:W-:Y:S02]  /*0270*/  LOP3.LUT R8, R6.reuse, 0x3, RZ, 0xc0, !PT ;  /* 0x0000000306087812 */ /* 0x040fe400078ec0ff */
[----:B------:R-:W-:Y:S02]  /*0280*/  ISETP.GE.U32.AND P1, PT, R6, 0x3, PT ;  /* 0x000000030600780c */ /* 0x000fe40003f26070 */
[----:B------:R-:W-:-:S13]  /*0290*/  ISETP.NE.AND P0, PT, R8, 0x3, PT ;  /* 0x000000030800780c */ /* 0x000fda0003f05270 */
[----:B01----:R-:W-:Y:S05]  /*02a0*/  @!P0 BRA `(.L_x_6) ;  /* 0x0000000000348947 */ /* 0x003fea0003800000 */
[----:B------:R-:W0:Y:S01]  /*02b0*/  LDC.64 R12, c[0x0][0x380] ;  /* 0x0000e000ff0c7b82 */ /* 0x000e220000000a00 */
[----:B------:R-:W-:-:S05]  /*02c0*/  VIADD R6, R6, 0x1 ;  /* 0x0000000106067836 */ /* 0x000fca0000000000 */
[----:B------:R-:W-:Y:S02]  /*02d0*/  LOP3.LUT R6, R6, 0x3, RZ, 0xc0, !PT ;  /* 0x0000000306067812 */ /* 0x000fe400078ec0ff */
[----:B------:R-:W1:Y:S02]  /*02e0*/  LDC.64 R14, c[0x0][0x388] ;  /* 0x0000e200ff0e7b82 */ /* 0x000e640000000a00 */
[----:B------:R-:W-:-:S07]  /*02f0*/  IADD3 R6, PT, PT, -R6, RZ, RZ ;  /* 0x000000ff06067210 */ /* 0x000fce0007ffe1ff */
.L_x_7:
[----:B0--3--:R-:W-:-:S06]  /*0300*/  IMAD.WIDE R8, R7, 0x2, R12 ;  /* 0x0000000207087825 */ /* 0x009fcc00078e020c */
[----:B------:R-:W3:Y:S01]  /*0310*/  LDG.E.U16 R9, desc[UR6][R8.64] ;  /* 0x0000000608097981 */ /* 0x000ee2000c1e1500 */
[----:B-1----:R-:W-:Y:S01]  /*0320*/  IMAD.WIDE R10, R7, 0x2, R14 ;  /* 0x00000002070a7825 */ /* 0x002fe200078e020e */
[----:B------:R-:W-:-:S03]  /*0330*/  IADD3 R7, PT, PT, R0, R7, RZ ;  /* 0x0000000700077210 */ /* 0x000fc60007ffe0ff */
[----:B------:R-:W-:-:S05]  /*0340*/  VIADD R6, R6, 0x1 ;  /* 0x0000000106067836 */ /* 0x000fca0000000000 */
[----:B------:R-:W-:Y:S01]  /*0350*/  ISETP.NE.AND P0, PT, R6, RZ, PT ;  /* 0x000000ff0600720c */ /* 0x000fe20003f05270 */
[----:B---3--:R3:W-:-:S12]  /*0360*/  STG.E.U16 desc[UR6][R10.64], R9 ;  /* 0x000000090a007986 */ /* 0x0087d8000c101506 */
[----:B------:R-:W-:Y:S05]  /*0370*/  @P0 BRA `(.L_x_7) ;  /* 0xfffffffc00e00947 */ /* 0x000fea000383ffff */
.L_x_6:
[----:B------:R-:W-:Y:S05]  /*0380*/  BSYNC.RECONVERGENT B0 ;  /* 0x0000000000007941 */ /* 0x000fea0003800200 */
.L_x_5:
[----:B------:R-:W-:Y:S05]  /*0390*/  @!P1 EXIT ;  /* 0x000000000000994d */ /* 0x000fea0003800000 */
.L_x_8:
[----:B0-2---:R-:W-:-:S05]  /*03a0*/  IMAD.WIDE R16, R7, 0x2, R4 ;  /* 0x0000000207107825 */ /* 0x005fca00078e0204 */
[----:B------:R-:W2:Y:S01]  /*03b0*/  LDG.E.U16 R23, desc[UR6][R16.64] ;  /* 0x0000000610177981 */ /* 0x000ea2000c1e1500 */
[----:B------:R-:W-:-:S04]  /*03c0*/  IMAD.WIDE R20, R7, 0x2, R2 ;  /* 0x0000000207147825 */ /* 0x000fc800078e0202 */
[C---:B---3--:R-:W-:Y:S01]  /*03d0*/  IMAD.WIDE R10, R0.reuse, 0x2, R16 ;  /* 0x00000002000a7825 */ /* 0x048fe200078e0210 */
[----:B--2---:R0:W-:Y:S04]  /*03e0*/  STG.E.U16 desc[UR6][R20.64], R23 ;  /* 0x0000001714007986 */ /* 0x0041e8000c101506 */
[----:B------:R-:W2:Y:S01]  /*03f0*/  LDG.E.U16 R25, desc[UR6][R10.64] ;  /* 0x000000060a197981 */ /* 0x000ea2000c1e1500 */
[----:B------:R-:W-:-:S04]  /*0400*/  IMAD.WIDE R8, R0, 0x2, R20 ;  /* 0x0000000200087825 */ /* 0x000fc800078e0214 */
[C---:B------:R-:W-:Y:S01]  /*0410*/  IMAD.WIDE R14, R0.reuse, 0x2, R10 ;  /* 0x00000002000e7825 */ /* 0x040fe200078e020a */
[----:B--2---:R0:W-:Y:S04]  /*0420*/  STG.E.U16 desc[UR6][R8.64], R25 ;  /* 0x0000001908007986 */ /* 0x0041e8000c101506 */
[----:B------:R-:W2:Y:S01]  /*0430*/  LDG.E.U16 R27, desc[UR6][R14.64] ;  /* 0x000000060e1b7981 */ /* 0x000ea2000c1e1500 */
[----:B------:R-:W-:-:S04]  /*0440*/  IMAD.WIDE R12, R0, 0x2, R8 ;  /* 0x00000002000c7825 */ /* 0x000fc800078e0208 */
[C---:B------:R-:W-:Y:S01]  /*0450*/  IMAD.WIDE R18, R0.reuse, 0x2, R14 ;  /* 0x0000000200127825 */ /* 0x040fe200078e020e */
[----:B--2---:R0:W-:Y:S05]  /*0460*/  STG.E.U16 desc[UR6][R12.64], R27 ;  /* 0x0000001b0c007986 */ /* 0x0041ea000c101506 */
[----:B------:R-:W2:Y:S01]  /*0470*/  LDG.E.U16 R19, desc[UR6][R18.64] ;  /* 0x0000000612137981 */ /* 0x000ea2000c1e1500 */
[C---:B------:R-:W-:Y:S01]  /*0480*/  IMAD.WIDE R16, R0.reuse, 0x2, R12 ;  /* 0x0000000200107825 */ /* 0x040fe200078e020c */
[----:B------:R-:W-:-:S04]  /*0490*/  LEA R7, R0, R7, 0x2 ;  /* 0x0000000700077211 */ /* 0x000fc800078e10ff */
[----:B------:R-:W-:Y:S01]  /*04a0*/  ISETP.GE.AND P0, PT, R7, UR4, PT ;  /* 0x0000000407007c0c */ /* 0x000fe2000bf06270 */
[----:B--2---:R0:W-:-:S12]  /*04b0*/  STG.E.U16 desc[UR6][R16.64], R19 ;  /* 0x0000001310007986 */ /* 0x0041d8000c101506 */
[----:B------:R-:W-:Y:S05]  /*04c0*/  @!P0 BRA `(.L_x_8) ;  /* 0xfffffffc00b48947 */ /* 0x000fea000383ffff */
[----:B------:R-:W-:Y:S05]  /*04d0*/  EXIT ;  /* 0x000000000000794d */ /* 0x000fea0003800000 */
.L_x_9:
        /* <DEDUP_REMOVED lines=10> */
.L_x_16:


//--------------------- .text._Z27convert_int8_to_half_kernelPKaP6__halfi --------------------------
	.section	.text._Z27convert_int8_to_half_kernelPKaP6__halfi,"ax",@progbits
	.align	128
        .global         _Z27convert_int8_to_half_kernelPKaP6__halfi
        .type           _Z27convert_int8_to_half_kernelPKaP6__halfi,@function
        .size           _Z27convert_int8_to_half_kernelPKaP6__halfi,(.L_x_17 - _Z27convert_int8_to_half_kernelPKaP6__halfi)
        .other          _Z27convert_int8_to_half_kernelPKaP6__halfi,@"STO_CUDA_ENTRY STV_DEFAULT"
_Z27convert_int8_to_half_kernelPKaP6__halfi:
.text._Z27convert_int8_to_half_kernelPKaP6__halfi:
        /* <DEDUP_REMOVED lines=11> */
[C---:B------:R-:W-:Y:S01]  /*00b0*/  IMAD.IADD R2, R0.reuse, 0x1, R3 ;  /* 0x0000000100027824 */ /* 0x040fe200078e0203 */
[----:B------:R-:W-:Y:S01]  /*00c0*/  ISETP.NE.U32.AND P2, PT, R0, RZ, PT ;  /* 0x000000ff0000720c */ /* 0x000fe20003f45070 */
[----:B------:R-:W-:Y:S01]  /*00d0*/  IMAD.MOV R9, RZ, RZ, -R0 ;  /* 0x000000ffff097224 */ /* 0x000fe200078e0a00 */
[----:B------:R-:W1:Y:S01]  /*00e0*/  LDCU.64 UR4, c[0x0][0x358] ;  /* 0x00006b00ff0477ac */ /* 0x000e620008000a00 */
[----:B------:R-:W-:Y:S01]  /*00f0*/  BSSY.RECONVERGENT B0, `(.L_x_10) ;  /* 0x0000028000007945 */ /* 0x000fe20003800200 */
[C---:B------:R-:W-:Y:S02]  /*0100*/  ISETP.GE.AND P0, PT, R2.reuse, UR6, PT ;  /* 0x0000000602007c0c */ /* 0x040fe4000bf06270 */
[----:B------:R-:W-:Y:S01]  /*0110*/  VIMNMX R7, PT, PT, R2, UR6, !PT ;  /* 0x0000000602077c48 */ /* 0x000fe2000ffe0100 */
[----:B------:R-:W2:Y:S01]  /*0120*/  LDCU.64 UR8, c[0x0][0x380] ;  /* 0x00007000ff0877ac */ /* 0x000ea20008000a00 */
[----:B------:R-:W-:-:S04]  /*0130*/  SEL R6, RZ, 0x1, P0 ;  /* 0x00000001ff067807 */ /* 0x000fc80000000000 */
[----:B------:R-:W-:Y:S01]  /*0140*/  IADD3 R7, PT, PT, R7, -R2, -R6 ;  /* 0x8000000207077210 */ /* 0x000fe20007ffe806 */
[----:B0-----:R-:W0:Y:S02]  /*0150*/  MUFU.RCP R8, R8 ;  /* 0x0000000800087308 */ /* 0x001e240000001000 */
[----:B0-----:R-:W-:-:S06]  /*0160*/  VIADD R4, R8, 0xffffffe ;  /* 0x0ffffffe08047836 */ /* 0x001fcc0000000000 */
[----:B------:R0:W3:Y:S02]  /*0170*/  F2I.FTZ.U32.TRUNC.NTZ R5, R4 ;  /* 0x0000000400057305 */ /* 0x0000e4000021f000 */
[----:B0-----:R-:W-:Y:S02]  /*0180*/  IMAD.MOV.U32 R4, RZ, RZ, RZ ;  /* 0x000000ffff047224 */ /* 0x001fe400078e00ff */
[----:B---3--:R-:W-:-:S04]  /*0190*/  IMAD R9, R9, R5, RZ ;  /* 0x0000000509097224 */ /* 0x008fc800078e02ff */
[----:B------:R-:W-:-:S06]  /*01a0*/  IMAD.HI.U32 R8, R5, R9, R4 ;  /* 0x0000000905087227 */ /* 0x000fcc00078e0004 */
[----:B------:R-:W-:-:S05]  /*01b0*/  IMAD.HI.U32 R5, R8, R7, RZ ;  /* 0x0000000708057227 */ /* 0x000fca00078e00ff */
[----:B------:R-:W-:-:S05]  /*01c0*/  IADD3 R2, PT, PT, -R5, RZ, RZ ;  /* 0x000000ff05027210 */ /* 0x000fca0007ffe1ff */
[----:B------:R-:W-:-:S05]  /*01d0*/  IMAD R7, R0, R2, R7 ;  /* 0x0000000200077224 */ /* 0x000fca00078e0207 */
[----:B------:R-:W-:-:S13]  /*01e0*/  ISETP.GE.U32.AND P0, PT, R7, R0, PT ;  /* 0x000000000700720c */ /* 0x000fda0003f06070 */
[----:B------:R-:W-:Y:S02]  /*01f0*/  @P0 IMAD.IADD R7, R7, 0x1, -R0 ;  /* 0x0000000107070824 */ /* 0x000fe400078e0a00 */
[----:B------:R-:W-:-:S03]  /*0200*/  @P0 VIADD R5, R5, 0x1 ;  /* 0x0000000105050836 */ /* 0x000fc60000000000 */
[----:B------:R-:W-:-:S13]  /*0210*/  ISETP.GE.U32.AND P1, PT, R7, R0, PT ;  /* 0x000000000700720c */ /* 0x000fda0003f26070 */
[----:B------:R-:W-:Y:S01]  /*0220*/  @P1 VIADD R5, R5, 0x1 ;  /* 0x0000000105051836 */ /* 0x000fe20000000000 */
[----:B------:R-:W-:-:S04]  /*0230*/  @!P2 LOP3.LUT R5, RZ, R0, RZ, 0x33, !PT ;  /* 0x00000000ff05a212 */ /* 0x000fc800078e33ff */
[----:B------:R-:W-:-:S04]  /*0240*/  IADD3 R2, PT, PT, R6, R5, RZ ;  /* 0x0000000506027210 */ /* 0x000fc80007ffe0ff */
[C---:B------:R-:W-:Y:S02]  /*0250*/  LOP3.LUT R4, R2.reuse, 0x3, RZ, 0xc0, !PT ;  /* 0x0000000302047812 */ /* 0x040fe400078ec0ff */
[----:B------:R-:W-:Y:S02]  /*0260*/  ISETP.GE.U32.AND P0, PT, R2, 0x3, PT ;  /* 0x000000030200780c */ /* 0x000fe40003f06070 */
[----:B------:R-:W-:-:S13]  /*0270*/  ISETP.NE.AND P1, PT, R4, 0x3, PT ;  /* 0x000000030400780c */ /* 0x000fda0003f25270 */
[----:B-12---:R-:W-:Y:S05]  /*0280*/  @!P1 BRA `(.L_x_11) ;  /* 0x0000000000389947 */ /* 0x006fea0003800000 */
[----:B------:R-:W0:Y:S01]  /*0290*/  LDC.64 R8, c[0x0][0x388] ;  /* 0x0000e200ff087b82 */ /* 0x000e220000000a00 */
[----:B------:R-:W-:-:S05]  /*02a0*/  VIADD R2, R2, 0x1 ;  /* 0x0000000102027836 */ /* 0x000fca0000000000 */
[----:B------:R-:W-:-:S05]  /*02b0*/  LOP3.LUT R2, R2, 0x3, RZ, 0xc0, !PT ;  /* 0x0000000302027812 */ /* 0x000fca00078ec0ff */
[----:B------:R-:W-:-:S07]  /*02c0*/  IMAD.MOV R2, RZ, RZ, -R2 ;  /* 0x000000ffff027224 */ /* 0x000fce00078e0a02 */
.L_x_12:
[----:B------:R-:W-:-:S04]  /*02d0*/  IADD3 R6, P1, PT, R3, UR8, RZ ;  /* 0x0000000803067c10 */ /* 0x000fc8000ff3e0ff */
[----:B------:R-:W-:-:S05]  /*02e0*/  LEA.HI.X.SX32 R7, R3, UR9, 0x1, P1 ;  /* 0x0000000903077c11 */ /* 0x000fca00088f0eff */
[----:B------:R-:W2:Y:S01]  /*02f0*/  LDG.E.S8 R6, desc[UR4][R6.64] ;  /* 0x0000000406067981 */ /* 0x000ea2000c1e1300 */
[----:B01----:R-:W-:Y:S01]  /*0300*/  IMAD.WIDE R4, R3, 0x2, R8 ;  /* 0x0000000203047825 */ /* 0x003fe200078e0208 */
[----:B------:R-:W-:-:S03]  /*0310*/  IADD3 R3, PT, PT, R0, R3, RZ ;  /* 0x0000000300037210 */ /* 0x000fc60007ffe0ff */
[----:B------:R-:W-:-:S05]  /*0320*/  VIADD R2, R2, 0x1 ;  /* 0x0000000102027836 */ /* 0x000fca0000000000 */
[----:B------:R-:W-:Y:S01]  /*0330*/  ISETP.NE.AND P1, PT, R2, RZ, PT ;  /* 0x000000ff0200720c */ /* 0x000fe20003f25270 */
[----:B--2---:R-:W0:Y:S02]  /*0340*/  I2F.F16 R11, R6 ;  /* 0x00000006000b7306 */ /* 0x004e240000200c00 */
[----:B0-----:R1:W-:Y:S10]  /*0350*/  STG.E.U16 desc[UR4][R4.64], R11 ;  /* 0x0000000b04007986 */ /* 0x0013f4000c101504 */
[----:B------:R-:W-:Y:S05]  /*0360*/  @P1 BRA `(.L_x_12) ;  /* 0xfffffffc00d81947 */ /* 0x000fea000383ffff */
.L_x_11:
[----:B------:R-:W-:Y:S05]  /*0370*/  BSYNC.RECONVERGENT B0 ;  /* 0x0000000000007941 */ /* 0x000fea0003800200 */
.L_x_10:
[----:B------:R-:W-:Y:S05]  /*0380*/  @!P0 EXIT ;  /* 0x000000000000894d */ /* 0x000fea0003800000 */
[----:B-1----:R-:W0:Y:S01]  /*0390*/  LDC.64 R4, c[0x0][0x388] ;  /* 0x0000e200ff047b82 */ /* 0x002e220000000a00 */
[----:B------:R-:W-:Y:S01]  /*03a0*/  SHF.R.S32.HI R25, RZ, 0x1f, R0 ;  /* 0x0000001fff197819 */ /* 0x000fe20000011400 */
[----:B------:R-:W1:Y:S06]  /*03b0*/  LDCU.64 UR8, c[0x0][0x380] ;  /* 0x00007000ff0877ac */ /* 0x000e6c0008000a00 */
.L_x_13:
[----:B-12---:R-:W-:-:S04]  /*03c0*/  IADD3 R8, P0, PT, R3, UR8, RZ ;  /* 0x0000000803087c10 */ /* 0x006fc8000ff1e0ff */
[----:B------:R-:W-:-:S05]  /*03d0*/  LEA.HI.X.SX32 R9, R3, UR9, 0x1, P0 ;  /* 0x0000000903097c11 */ /* 0x000fca00080f0eff */
[----:B------:R-:W2:Y:S01]  /*03e0*/  LDG.E.S8 R2, desc[UR4][R8.64] ;  /* 0x0000000408027981 */ /* 0x000ea2000c1e1300 */
[----:B------:R-:W-:Y:S01]  /*03f0*/  IADD3 R10, P0, PT, R0, R8, RZ ;  /* 0x00000008000a7210 */ /* 0x000fe20007f1e0ff */
[----:B0-----:R-:W-:-:S04]  /*0400*/  IMAD.WIDE R16, R3, 0x2, R4 ;  /* 0x0000000203107825 */ /* 0x001fc800078e0204 */
[----:B------:R-:W-:Y:S01]  /*0410*/  IMAD.X R11, R25, 0x1, R9, P0 ;  /* 0x00000001190b7824 */ /* 0x000fe200000e0609 */
[----:B--2---:R-:W0:Y:S02]  /*0420*/  I2F.F16 R19, R2 ;  /* 0x0000000200137306 */ /* 0x004e240000200c00 */
[----:B0-----:R0:W-:Y:S04]  /*0430*/  STG.E.U16 desc[UR4][R16.64], R19 ;  /* 0x0000001310007986 */ /* 0x0011e8000c101504 */
[----:B------:R-:W2:Y:S01]  /*0440*/  LDG.E.S8 R18, desc[UR4][R10.64] ;  /* 0x000000040a127981 */ /* 0x000ea2000c1e1300 */
[C---:B------:R-:W-:Y:S01]  /*0450*/  IADD3 R12, P0, PT, R0.reuse, R10, RZ ;  /* 0x0000000a000c7210 */ /* 0x040fe20007f1e0ff */
[----:B------:R-:W-:-:S04]  /*0460*/  IMAD.WIDE R6, R0, 0x2, R16 ;  /* 0x0000000200067825 */ /* 0x000fc800078e0210 */
[----:B------:R-:W-:Y:S01]  /*0470*/  IMAD.X R13, R25, 0x1, R11, P0 ;  /* 0x00000001190d7824 */ /* 0x000fe200000e060b */
[----:B--2---:R-:W1:Y:S02]  /*0480*/  I2F.F16 R21, R18 ;  /* 0x0000001200157306 */ /* 0x004e640000200c00 */
[----:B-1----:R2:W-:Y:S04]  /*0490*/  STG.E.U16 desc[UR4][R6.64], R21 ;  /* 0x0000001506007986 */ /* 0x0025e8000c101504 */
[----:B------:R-:W3:Y:S01]  /*04a0*/  LDG.E.S8 R2, desc[UR4][R12.64] ;  /* 0x000000040c027981 */ /* 0x000ee2000c1e1300 */
[C---:B------:R-:W-:Y:S01]  /*04b0*/  IADD3 R14, P0, PT, R0.reuse, R12, RZ ;  /* 0x0000000c000e7210 */ /* 0x040fe20007f1e0ff */
[----:B------:R-:W-:-:S03]  /*04c0*/  IMAD.WIDE R8, R0, 0x2, R6 ;  /* 0x0000000200087825 */ /* 0x000fc600078e0206 */
[----:B------:R-:W-:Y:S01]  /*04d0*/  IADD3.X R15, PT, PT, R25, R13, RZ, P0, !PT ;  /* 0x0000000d190f7210 */ /* 0x000fe200007fe4ff */
[----:B---3--:R-:W1:Y:S02]  /*04e0*/  I2F.F16 R23, R2 ;  /* 0x0000000200177306 */ /* 0x008e640000200c00 */
[----:B-1----:R2:W-:Y:S04]  /*04f0*/  STG.E.U16 desc[UR4][R8.64], R23 ;  /* 0x0000001708007986 */ /* 0x0025e8000c101504 */
[----:B------:R-:W0:Y:S01]  /*0500*/  LDG.E.S8 R14, desc[UR4][R14.64] ;  /* 0x000000040e0e7981 */ /* 0x000e22000c1e1300 */
[----:B------:R-:W-:-:S04]  /*0510*/  IMAD.WIDE R10, R0, 0x2, R8 ;  /* 0x00000002000a7825 */ /* 0x000fc800078e0208 */
[----:B------:R-:W-:-:S05]  /*0520*/  IMAD R3, R0, 0x4, R3 ;  /* 0x0000000400037824 */ /* 0x000fca00078e0203 */
[----:B------:R-:W-:Y:S01]  /*0530*/  ISETP.GE.AND P0, PT, R3, UR6, PT ;  /* 0x0000000603007c0c */ /* 0x000fe2000bf06270 */
[----:B0-----:R-:W0:Y:S02]  /*0540*/  I2F.F16 R17, R14 ;  /* 0x0000000e00117306 */ /* 0x001e240000200c00 */
[----:B0-----:R2:W-:Y:S10]  /*0550*/  STG.E.U16 desc[UR4][R10.64], R17 ;  /* 0x000000110a007986 */ /* 0x0015f4000c101504 */
[----:B------:R-:W-:Y:S05]  /*0560*/  @!P0 BRA `(.L_x_13) ;  /* 0xfffffffc00948947 */ /* 0x000fea000383ffff */
[----:B------:R-:W-:Y:S05]  /*0570*/  EXIT ;  /* 0x000000000000794d */ /* 0x000fea0003800000 */
.L_x_14:
        /* <DEDUP_REMOVED lines=16> */
.L_x_17:


//--------------------- .nv.shared.reserved.0     --------------------------
	.section	.nv.shared.reserved.0,"aw",@nobits
	.weak		__nv_reservedSMEM_offset_0_alias
	.size		__nv_reservedSMEM_offset_0_alias, 0, 64
	.other		__nv_reservedSMEM_offset_0_alias,@"STO_CUDA_RESERVED_SHARED STV_DEFAULT"
__nv_reservedSMEM_offset_0_alias:
	.zero		0
	.zero		64


//--------------------- .nv.constant0._Z27convert_int_to_float_kernelPKiPfi --------------------------
	.section	.nv.constant0._Z27convert_int_to_float_kernelPKiPfi,"a",@progbits
	.sectionflags	@""
	.align	4
.nv.constant0._Z27convert_int_to_float_kernelPKiPfi:
	.zero		916


//--------------------- .nv.constant0._Z21update_weights_kernelPK6__halfPS_iii --------------------------
	.section	.nv.constant0._Z21update_weights_kernelPK6__halfPS_iii,"a",@progbits
	.sectionflags	@""
	.align	4
.nv.constant0._Z21update_weights_kernelPK6__halfPS_iii:
	.zero		924


//--------------------- .nv.constant0._Z27convert_int8_to_half_kernelPKaP6__halfi --------------------------
	.section	.nv.constant0._Z27convert_int8_to_half_kernelPKaP6__halfi,"a",@progbits
	.sectionflags	@""
	.align	4
.nv.constant0._Z27convert_int8_to_half_kernelPKaP6__halfi:
	.zero		916


//--------------------- SYMBOLS --------------------------

	.type		.nv.reservedSmem.offset0,@object
	.size		.nv.reservedSmem.offset0,0x4
